	.headerflags	@"EF_CUDA_TEXMODE_UNIFIED EF_CUDA_64BIT_ADDRESS EF_CUDA_ACCELERATORS EF_CUDA_SM90 EF_CUDA_VIRTUAL_SM(EF_CUDA_SM90)"
	.elftype	@"ET_EXEC"


//--------------------- .nv.info                  --------------------------
	.section	.nv.info,"",@"SHT_CUDA_INFO"
	.align	4


	//----- nvinfo : EIATTR_REGCOUNT
	.align		4
        /*0000*/ 	.byte	0x04, 0x2f
        /*0002*/ 	.short	(.L_3 - .L_2)
	.align		4
.L_2:
        /*0004*/ 	.word	index@(triton_poi_fused__native_batch_norm_legit_no_training_relu_36)
        /*0008*/ 	.word	0x00000026


	//----- nvinfo : EIATTR_MIN_STACK_SIZE
	.align		4
.L_3:
        /*000c*/ 	.byte	0x04, 0x12
        /*000e*/ 	.short	(.L_5 - .L_4)
	.align		4
.L_4:
        /*0010*/ 	.word	index@(triton_poi_fused__native_batch_norm_legit_no_training_relu_36)
        /*0014*/ 	.word	0x00000000


	//----- nvinfo : EIATTR_FRAME_SIZE
	.align		4
.L_5:
        /*0018*/ 	.byte	0x04, 0x11
        /*001a*/ 	.short	(.L_7 - .L_6)
	.align		4
.L_6:
        /*001c*/ 	.word	index@(triton_poi_fused__native_batch_norm_legit_no_training_relu_36)
        /*0020*/ 	.word	0x00000000


	//----- nvinfo : EIATTR_MIN_STACK_SIZE
	.align		4
.L_7:
        /*0024*/ 	.byte	0x04, 0x12
        /*0026*/ 	.short	(.L_9 - .L_8)
	.align		4
.L_8:
        /*0028*/ 	.word	index@(triton_poi_fused__native_batch_norm_legit_no_training_relu_36)
        /*002c*/ 	.word	0x00000000
.L_9:


//--------------------- .nv.info.triton_poi_fused__native_batch_norm_legit_no_training_relu_36 --------------------------
	.section	.nv.info.triton_poi_fused__native_batch_norm_legit_no_training_relu_36,"",@"SHT_CUDA_INFO"
	.sectionflags	@""
	.align	4


	//----- nvinfo : EIATTR_CUDA_API_VERSION
	.align		4
        /*0000*/ 	.byte	0x04, 0x37
        /*0002*/ 	.short	(.L_11 - .L_10)
.L_10:
        /*0004*/ 	.word	0x0000007c


	//----- nvinfo : EIATTR_KPARAM_INFO
	.align		4
.L_11:
        /*0008*/ 	.byte	0x04, 0x17
        /*000a*/ 	.short	(.L_13 - .L_12)
.L_12:
        /*000c*/ 	.word	0x00000000
        /*0010*/ 	.short	0x0007
        /*0012*/ 	.short	0x0034
        /*0014*/ 	.byte	0x00, 0xf0, 0x11, 0x00


	//----- nvinfo : EIATTR_KPARAM_INFO
	.align		4
.L_13:
        /*0018*/ 	.byte	0x04, 0x17
        /*001a*/ 	.short	(.L_15 - .L_14)
.L_14:
        /*001c*/ 	.word	0x00000000
        /*0020*/ 	.short	0x0006
        /*0022*/ 	.short	0x0030
        /*0024*/ 	.byte	0x00, 0xf0, 0x11, 0x00


	//----- nvinfo : EIATTR_KPARAM_INFO
	.align		4
.L_15:
        /*0028*/ 	.byte	0x04, 0x17
        /*002a*/ 	.short	(.L_17 - .L_16)
.L_16:
        /*002c*/ 	.word	0x00000000
        /*0030*/ 	.short	0x0005
        /*0032*/ 	.short	0x0028
        /*0034*/ 	.byte	0x00, 0xf4, 0x21, 0x00


	//----- nvinfo : EIATTR_KPARAM_INFO
	.align		4
.L_17:
        /*0038*/ 	.byte	0x04, 0x17
        /*003a*/ 	.short	(.L_19 - .L_18)
.L_18:
        /*003c*/ 	.word	0x00000000
        /*0040*/ 	.short	0x0004
        /*0042*/ 	.short	0x0020
        /*0044*/ 	.byte	0x00, 0xf4, 0x21, 0x00


	//----- nvinfo : EIATTR_KPARAM_INFO
	.align		4
.L_19:
        /*0048*/ 	.byte	0x04, 0x17
        /*004a*/ 	.short	(.L_21 - .L_20)
.L_20:
        /*004c*/ 	.word	0x00000000
        /*0050*/ 	.short	0x0003
        /*0052*/ 	.short	0x0018
        /*0054*/ 	.byte	0x00, 0xf4, 0x21, 0x00


	//----- nvinfo : EIATTR_KPARAM_INFO
	.align		4
.L_21:
        /*0058*/ 	.byte	0x04, 0x17
        /*005a*/ 	.short	(.L_23 - .L_22)
.L_22:
        /*005c*/ 	.word	0x00000000
        /*0060*/ 	.short	0x0002
        /*0062*/ 	.short	0x0010
        /*0064*/ 	.byte	0x00, 0xf4, 0x21, 0x00


	//----- nvinfo : EIATTR_KPARAM_INFO
	.align		4
.L_23:
        /*0068*/ 	.byte	0x04, 0x17
        /*006a*/ 	.short	(.L_25 - .L_24)
.L_24:
        /*006c*/ 	.word	0x00000000
        /*0070*/ 	.short	0x0001
        /*0072*/ 	.short	0x0008
        /*0074*/ 	.byte	0x00, 0xf4, 0x21, 0x00


	//----- nvinfo : EIATTR_KPARAM_INFO
	.align		4
.L_25:
        /*0078*/ 	.byte	0x04, 0x17
        /*007a*/ 	.short	(.L_27 - .L_26)
.L_26:
        /*007c*/ 	.word	0x00000000
        /*0080*/ 	.short	0x0000
        /*0082*/ 	.short	0x0000
        /*0084*/ 	.byte	0x00, 0xf4, 0x21, 0x00


	//----- nvinfo : EIATTR_SPARSE_MMA_MASK
	.align		4
.L_27:
        /*0088*/ 	.byte	0x03, 0x50
        /*008a*/ 	.short	0x0000


	//----- nvinfo : EIATTR_MAXREG_COUNT
	.align		4
        /*008c*/ 	.byte	0x03, 0x1b
        /*008e*/ 	.short	0x00ff


	//----- nvinfo : EIATTR_EXIT_INSTR_OFFSETS
	.align		4
        /*0090*/ 	.byte	0x04, 0x1c
        /*0092*/ 	.short	(.L_29 - .L_28)


	//   ....[0]....
.L_28:
        /*0094*/ 	.word	0x000012f0


	//   ....[1]....
        /*0098*/ 	.word	0x00001390


	//----- nvinfo : EIATTR_REQNTID
	.align		4
.L_29:
        /*009c*/ 	.byte	0x04, 0x10
        /*009e*/ 	.short	(.L_31 - .L_30)
.L_30:
        /*00a0*/ 	.word	0x00000080
        /*00a4*/ 	.word	0x00000001
        /*00a8*/ 	.word	0x00000001


	//----- nvinfo : EIATTR_CBANK_PARAM_SIZE
	.align		4
.L_31:
        /*00ac*/ 	.byte	0x03, 0x19
        /*00ae*/ 	.short	0x0038


	//----- nvinfo : EIATTR_PARAM_CBANK
	.align		4
        /*00b0*/ 	.byte	0x04, 0x0a
        /*00b2*/ 	.short	(.L_33 - .L_32)
	.align		4
.L_32:
        /*00b4*/ 	.word	index@(.nv.constant0.triton_poi_fused__native_batch_norm_legit_no_training_relu_36)
        /*00b8*/ 	.short	0x0210
        /*00ba*/ 	.short	0x0038


	//----- nvinfo : EIATTR_SW_WAR
	.align		4
.L_33:
        /*00bc*/ 	.byte	0x04, 0x36
        /*00be*/ 	.short	(.L_35 - .L_34)
.L_34:
        /*00c0*/ 	.word	0x00000008
.L_35:


//--------------------- .nv.callgraph             --------------------------
	.section	.nv.callgraph,"",@"SHT_CUDA_CALLGRAPH"
	.align	4
	.sectionentsize	8
	.align		4
        /*0000*/ 	.word	0x00000000
	.align		4
        /*0004*/ 	.word	0xffffffff
	.align		4
        /*0008*/ 	.word	0x00000000
	.align		4
        /*000c*/ 	.word	0xfffffffe
	.align		4
        /*0010*/ 	.word	0x00000000
	.align		4
        /*0014*/ 	.word	0xfffffffd
	.align		4
        /*0018*/ 	.word	0x00000000
	.align		4
        /*001c*/ 	.word	0xfffffffc


//--------------------- .nv.constant4             --------------------------
	.section	.nv.constant4,"a",@progbits
	.align	8
	.align		8
.nv.constant4:
        /*0000*/ 	.dword	_$_str
	.align		8
        /*0008*/ 	.dword	_$_str_$_2


//--------------------- .text.triton_poi_fused__native_batch_norm_legit_no_training_relu_36 --------------------------
	.section	.text.triton_poi_fused__native_batch_norm_legit_no_training_relu_36,"ax",@progbits
	.sectionflags	@"SHF_BARRIERS=1"
	.align	128
        .global         triton_poi_fused__native_batch_norm_legit_no_training_relu_36
        .type           triton_poi_fused__native_batch_norm_legit_no_training_relu_36,@function
        .size           triton_poi_fused__native_batch_norm_legit_no_training_relu_36,(.L_x_1 - triton_poi_fused__native_batch_norm_legit_no_training_relu_36)
        .other          triton_poi_fused__native_batch_norm_legit_no_training_relu_36,@"STO_CUDA_ENTRY STV_DEFAULT"
triton_poi_fused__native_batch_norm_legit_no_training_relu_36:
.text.triton_poi_fused__native_batch_norm_legit_no_training_relu_36:
[----:B------:R-:W0:Y:S01]  /*0000*/  LDC R1, c[0x0][0x28] ;  /* 0x00000a00ff017b82 */ /* 0x000e220000000800 */
[----:B------:R-:W1:Y:S07]  /*0010*/  S2R R2, SR_TID.X ;  /* 0x0000000000027919 */ /* 0x000e6e0000002100 */
[----:B------:R-:W2:Y:S01]  /*0020*/  LDC.64 R20, c[0x0][0x218] ;  /* 0x00008600ff147b82 */ /* 0x000ea20000000a00 */
[----:B------:R-:W-:Y:S02]  /*0030*/  CS2R R8, SRZ ;  /* 0x0000000000087805 */ /* 0x000fe4000001ff00 */
[----:B------:R-:W-:Y:S01]  /*0040*/  CS2R R10, SRZ ;  /* 0x00000000000a7805 */ /* 0x000fe2000001ff00 */
[----:B------:R-:W3:Y:S01]  /*0050*/  S2R R3, SR_CTAID.Y ;  /* 0x0000000000037919 */ /* 0x000ee20000002600 */
[----:B------:R-:W-:Y:S01]  /*0060*/  ULDC.64 UR6, c[0x0][0x208] ;  /* 0x0000820000067ab9 */ /* 0x000fe20000000a00 */
[----:B------:R-:W4:Y:S02]  /*0070*/  S2R R0, SR_CTAID.X ;  /* 0x0000000000007919 */ /* 0x000f240000002500 */
[----:B------:R-:W5:Y:S08]  /*0080*/  LDC.64 R32, c[0x0][0x210] ;  /* 0x00008400ff207b82 */ /* 0x000f700000000a00 */
[----:B------:R-:W2:Y:S01]  /*0090*/  LDC.64 R28, c[0x0][0x220] ;  /* 0x00008800ff1c7b82 */ /* 0x000ea20000000a00 */
[----:B-1----:R-:W-:-:S02]  /*00a0*/  SHF.L.U32 R4, R2, 0x2, RZ ;  /* 0x0000000202047819 */ /* 0x002fc400000006ff */
[----:B---3--:R-:W-:Y:S02]  /*00b0*/  SHF.L.U32 R3, R3, 0xa, RZ ;  /* 0x0000000a03037819 */ /* 0x008fe400000006ff */
[----:B------:R-:W-:Y:S02]  /*00c0*/  LOP3.LUT R4, R4, 0x1fc, RZ, 0xc0, !PT ;  /* 0x000001fc04047812 */ /* 0x000fe400078ec0ff */
[----:B----4-:R-:W-:Y:S02]  /*00d0*/  ISETP.GE.AND P2, PT, R0, 0x384, PT ;  /* 0x000003840000780c */ /* 0x010fe40003f46270 */
[----:B------:R-:W-:Y:S02]  /*00e0*/  LOP3.LUT R5, R3, R4, RZ, 0xfc, !PT ;  /* 0x0000000403057212 */ /* 0x000fe400078efcff */
[----:B------:R-:W-:Y:S02]  /*00f0*/  LOP3.LUT R12, R3, 0x200, R4, 0xfe, !PT ;  /* 0x00000200030c7812 */ /* 0x000fe400078efe04 */
[C---:B------:R-:W-:Y:S01]  /*0100*/  ISETP.GE.AND P1, PT, R5.reuse, 0x600, PT ;  /* 0x000006000500780c */ /* 0x040fe20003f26270 */
[C---:B------:R-:W-:Y:S01]  /*0110*/  IMAD.HI R6, R5.reuse, 0x2aaaaaab, RZ ;  /* 0x2aaaaaab05067827 */ /* 0x040fe200078e02ff */
[----:B------:R-:W-:-:S03]  /*0120*/  ISETP.LT.AND P0, PT, R5, 0x600, !P2 ;  /* 0x000006000500780c */ /* 0x000fc60005701270 */
[----:B------:R-:W-:Y:S01]  /*0130*/  IMAD.HI R13, R12, 0x2aaaaaab, RZ ;  /* 0x2aaaaaab0c0d7827 */ /* 0x000fe200078e02ff */
[----:B------:R-:W-:-:S04]  /*0140*/  SHF.R.U32.HI R7, RZ, 0x1f, R6 ;  /* 0x0000001fff077819 */ /* 0x000fc80000011606 */
[----:B------:R-:W-:Y:S02]  /*0150*/  LEA.HI.SX32 R6, R6, R7, 0x1a ;  /* 0x0000000706067211 */ /* 0x000fe400078fd2ff */
[----:B------:R-:W-:-:S03]  /*0160*/  SHF.R.U32.HI R14, RZ, 0x1f, R13 ;  /* 0x0000001fff0e7819 */ /* 0x000fc6000001160d */
[----:B------:R-:W-:Y:S01]  /*0170*/  IMAD R27, R6, -0x180, R5 ;  /* 0xfffffe80061b7824 */ /* 0x000fe200078e0205 */
[----:B------:R-:W-:Y:S02]  /*0180*/  CS2R R4, SRZ ;  /* 0x0000000000047805 */ /* 0x000fe4000001ff00 */
[----:B------:R-:W-:Y:S01]  /*0190*/  LEA.HI.SX32 R14, R13, R14, 0x1a ;  /* 0x0000000e0d0e7211 */ /* 0x000fe200078fd2ff */
[----:B------:R-:W-:Y:S02]  /*01a0*/  IMAD R7, R0, 0x180, R27 ;  /* 0x0000018000077824 */ /* 0x000fe400078e021b */
[----:B--2---:R-:W-:-:S04]  /*01b0*/  IMAD.WIDE R16, R27, 0x4, R20 ;  /* 0x000000041b107825 */ /* 0x004fc800078e0214 */
[----:B------:R-:W-:Y:S01]  /*01c0*/  IMAD R19, R6, 0x54600, R7 ;  /* 0x0005460006137824 */ /* 0x000fe200078e0207 */
[----:B------:R-:W-:Y:S01]  /*01d0*/  CS2R R6, SRZ ;  /* 0x0000000000067805 */ /* 0x000fe2000001ff00 */
[----:B------:R1:W2:Y:S02]  /*01e0*/  @!P1 LDG.E.EL.128 R8, desc[UR6][R16.64] ;  /* 0x0000000610089981 */ /* 0x0002a4000c2e1d00 */
[----:B-----5:R-:W-:-:S05]  /*01f0*/  IMAD.WIDE R18, R19, 0x4, R32 ;  /* 0x0000000413127825 */ /* 0x020fca00078e0220 */
[----:B------:R3:W2:Y:S01]  /*0200*/  @P0 LDG.E.EL.128 R4, desc[UR6][R18.64] ;  /* 0x0000000612040981 */ /* 0x0006a2000c2e1d00 */
[----:B------:R-:W-:Y:S01]  /*0210*/  IMAD R25, R14, -0x180, R12 ;  /* 0xfffffe800e197824 */ /* 0x000fe200078e020c */
[----:B------:R-:W-:-:S03]  /*0220*/  ISETP.GE.AND P0, PT, R12, 0x600, PT ;  /* 0x000006000c00780c */ /* 0x000fc60003f06270 */
[----:B------:R-:W-:Y:S01]  /*0230*/  IMAD R13, R14, 0x54600, R25 ;  /* 0x000546000e0d7824 */ /* 0x000fe200078e0219 */
[----:B------:R-:W-:-:S03]  /*0240*/  ISETP.LT.AND P2, PT, R12, 0x600, !P2 ;  /* 0x000006000c00780c */ /* 0x000fc60005741270 */
[----:B------:R-:W-:Y:S01]  /*0250*/  IMAD R13, R0, 0x180, R13 ;  /* 0x00000180000d7824 */ /* 0x000fe200078e020d */
[----:B------:R-:W-:Y:S02]  /*0260*/  CS2R R14, SRZ ;  /* 0x00000000000e7805 */ /* 0x000fe4000001ff00 */
[----:B-1----:R-:W-:Y:S02]  /*0270*/  CS2R R16, SRZ ;  /* 0x0000000000107805 */ /* 0x002fe4000001ff00 */
[----:B---3--:R-:W-:Y:S01]  /*0280*/  CS2R R18, SRZ ;  /* 0x0000000000127805 */ /* 0x008fe2000001ff00 */
[----:B------:R-:W-:Y:S01]  /*0290*/  IMAD.WIDE R32, R13, 0x4, R32 ;  /* 0x000000040d207825 */ /* 0x000fe200078e0220 */
[----:B------:R-:W-:Y:S02]  /*02a0*/  CS2R R12, SRZ ;  /* 0x00000000000c7805 */ /* 0x000fe4000001ff00 */
[----:B------:R-:W-:Y:S01]  /*02b0*/  CS2R R22, SRZ ;  /* 0x0000000000167805 */ /* 0x000fe2000001ff00 */
[----:B------:R-:W-:Y:S01]  /*02c0*/  IMAD.WIDE R34, R25, 0x4, R20 ;  /* 0x0000000419227825 */ /* 0x000fe200078e0214 */
[----:B------:R-:W-:-:S02]  /*02d0*/  CS2R R20, SRZ ;  /* 0x0000000000147805 */ /* 0x000fc4000001ff00 */
[----:B------:R-:W3:Y:S01]  /*02e0*/  @P2 LDG.E.EL.128 R12, desc[UR6][R32.64] ;  /* 0x00000006200c2981 */ /* 0x000ee2000c2e1d00 */
[----:B0-----:R-:W-:-:S03]  /*02f0*/  IMAD.WIDE R30, R27, 0x4, R28 ;  /* 0x000000041b1e7825 */ /* 0x001fc600078e021c */
[----:B------:R-:W3:Y:S04]  /*0300*/  @!P0 LDG.E.EL.128 R16, desc[UR6][R34.64] ;  /* 0x0000000622108981 */ /* 0x000ee8000c2e1d00 */
[----:B------:R-:W4:Y:S01]  /*0310*/  @!P1 LDG.E.EL.128 R20, desc[UR6][R30.64] ;  /* 0x000000061e149981 */ /* 0x000f22000c2e1d00 */
[----:B------:R-:W-:-:S04]  /*0320*/  IMAD.WIDE R28, R25, 0x4, R28 ;  /* 0x00000004191c7825 */ /* 0x000fc800078e021c */
[----:B--2---:R-:W-:Y:S01]  /*0330*/  FADD R8, -R8, R4 ;  /* 0x0000000408087221 */ /* 0x004fe20000000100 */
[----:B------:R-:W-:Y:S01]  /*0340*/  FADD R9, -R9, R5 ;  /* 0x0000000509097221 */ /* 0x000fe20000000100 */
[----:B------:R-:W-:Y:S01]  /*0350*/  FADD R10, -R10, R6 ;  /* 0x000000060a0a7221 */ /* 0x000fe20000000100 */
[----:B------:R-:W-:Y:S01]  /*0360*/  FADD R11, -R11, R7 ;  /* 0x000000070b0b7221 */ /* 0x000fe20000000100 */
[----:B------:R-:W-:Y:S02]  /*0370*/  CS2R R4, SRZ ;  /* 0x0000000000047805 */ /* 0x000fe4000001ff00 */
[----:B------:R-:W-:-:S06]  /*0380*/  CS2R R6, SRZ ;  /* 0x0000000000067805 */ /* 0x000fcc000001ff00 */
[----:B------:R0:W2:Y:S01]  /*0390*/  @!P0 LDG.E.EL.128 R4, desc[UR6][R28.64] ;  /* 0x000000061c048981 */ /* 0x0000a2000c2e1d00 */
[----:B---3--:R-:W-:Y:S01]  /*03a0*/  FADD R24, -R16, R12 ;  /* 0x0000000c10187221 */ /* 0x008fe20000000100 */
[----:B----4-:R-:W-:Y:S01]  /*03b0*/  FADD R16, R20, 0.0010000000474974513054 ;  /* 0x3a83126f14107421 */ /* 0x010fe20000000000 */
[----:B------:R-:W-:-:S05]  /*03c0*/  FADD R21, R21, 0.0010000000474974513054 ;  /* 0x3a83126f15157421 */ /* 0x000fca0000000000 */
[----:B------:R-:W1:Y:S08]  /*03d0*/  MUFU.SQRT R16, R16 ;  /* 0x0000001000107308 */ /* 0x000e700000002000 */
[----:B------:R-:W3:Y:S01]  /*03e0*/  MUFU.SQRT R21, R21 ;  /* 0x0000001500157308 */ /* 0x000ee20000002000 */
[----:B------:R-:W-:Y:S01]  /*03f0*/  FADD R23, R23, 0.0010000000474974513054 ;  /* 0x3a83126f17177421 */ /* 0x000fe20000000000 */
[----:B------:R-:W-:Y:S01]  /*0400*/  FADD R17, -R17, R13 ;  /* 0x0000000d11117221 */ /* 0x000fe20000000100 */
[----:B------:R-:W-:Y:S01]  /*0410*/  HFMA2.MMA R13, -RZ, RZ, 1.625, 0 ;  /* 0x3e800000ff0d7435 */ /* 0x000fe200000001ff */
[----:B-1----:R-:W-:-:S04]  /*0420*/  FSETP.GT.AND P3, PT, R16, 8.50705917302346158658e+37, PT ;  /* 0x7e8000001000780b */ /* 0x002fc80003f64000 */
[----:B------:R-:W1:Y:S01]  /*0430*/  MUFU.SQRT R20, R23 ;  /* 0x0000001700147308 */ /* 0x000e620000002000 */
[C---:B------:R-:W-:Y:S02]  /*0440*/  FSETP.GEU.AND P4, PT, R16.reuse, 1.175494350822287508e-38, PT ;  /* 0x008000001000780b */ /* 0x040fe40003f8e000 */
[C---:B---3--:R-:W-:Y:S02]  /*0450*/  FSETP.GT.AND P5, PT, R21.reuse, 8.50705917302346158658e+37, PT ;  /* 0x7e8000001500780b */ /* 0x048fe40003fa4000 */
[----:B------:R-:W-:Y:S01]  /*0460*/  FSETP.GEU.AND P2, PT, R21, 1.175494350822287508e-38, PT ;  /* 0x008000001500780b */ /* 0x000fe20003f4e000 */
[----:B------:R-:W-:Y:S01]  /*0470*/  FADD R19, -R19, R15 ;  /* 0x0000000f13137221 */ /* 0x000fe20000000100 */
[C---:B------:R-:W-:Y:S02]  /*0480*/  FSEL R15, R13.reuse, 1, P3 ;  /* 0x3f8000000d0f7808 */ /* 0x040fe40001800000 */
[----:B------:R-:W-:Y:S01]  /*0490*/  @P3 FMUL R16, R16, 0.25 ;  /* 0x3e80000010103820 */ /* 0x000fe20000400000 */
[----:B------:R-:W-:Y:S01]  /*04a0*/  FADD R14, -R18, R14 ;  /* 0x0000000e120e7221 */ /* 0x000fe20000000100 */
[----:B------:R-:W-:-:S03]  /*04b0*/  FSEL R18, R13, 1, P5 ;  /* 0x3f8000000d127808 */ /* 0x000fc60002800000 */
[----:B------:R-:W-:Y:S01]  /*04c0*/  @!P4 FMUL R16, R16, 16777216 ;  /* 0x4b8000001010c820 */ /* 0x000fe20000400000 */
[----:B------:R-:W-:Y:S01]  /*04d0*/  @!P4 FMUL R15, R15, 16777216 ;  /* 0x4b8000000f0fc820 */ /* 0x000fe20000400000 */
[----:B-1----:R-:W-:Y:S01]  /*04e0*/  FSETP.GT.AND P4, PT, R20, 8.50705917302346158658e+37, PT ;  /* 0x7e8000001400780b */ /* 0x002fe20003f84000 */
[----:B------:R-:W-:Y:S01]  /*04f0*/  @P5 FMUL R21, R21, 0.25 ;  /* 0x3e80000015155820 */ /* 0x000fe20000400000 */
[----:B------:R-:W-:-:S03]  /*0500*/  @!P2 FMUL R18, R18, 16777216 ;  /* 0x4b8000001212a820 */ /* 0x000fc60000400000 */
[----:B------:R-:W-:Y:S01]  /*0510*/  @!P2 FMUL R21, R21, 16777216 ;  /* 0x4b8000001515a820 */ /* 0x000fe20000400000 */
[----:B------:R-:W-:Y:S01]  /*0520*/  FSETP.GEU.AND P2, PT, R20, 1.175494350822287508e-38, PT ;  /* 0x008000001400780b */ /* 0x000fe20003f4e000 */
[----:B------:R-:W1:Y:S01]  /*0530*/  MUFU.RCP R16, R16 ;  /* 0x0000001000107308 */ /* 0x000e620000001000 */
[----:B------:R-:W-:-:S05]  /*0540*/  FADD R22, R22, 0.0010000000474974513054 ;  /* 0x3a83126f16167421 */ /* 0x000fca0000000000 */
[----:B------:R-:W-:Y:S02]  /*0550*/  @P4 FMUL R20, R20, 0.25 ;  /* 0x3e80000014144820 */ /* 0x000fe40000400000 */
[----:B------:R-:W3:Y:S04]  /*0560*/  MUFU.RCP R21, R21 ;  /* 0x0000001500157308 */ /* 0x000ee80000001000 */
[----:B------:R-:W-:-:S04]  /*0570*/  @!P2 FMUL R20, R20, 16777216 ;  /* 0x4b8000001414a820 */ /* 0x000fc80000400000 */
[----:B------:R-:W4:Y:S01]  /*0580*/  MUFU.SQRT R12, R22 ;  /* 0x00000016000c7308 */ /* 0x000f220000002000 */
[----:B-1----:R-:W-:-:S07]  /*0590*/  FMUL R15, R16, R15 ;  /* 0x0000000f100f7220 */ /* 0x002fce0000400000 */
[----:B0-----:R-:W0:Y:S01]  /*05a0*/  MUFU.RCP R28, R20 ;  /* 0x00000014001c7308 */ /* 0x001e220000001000 */
[----:B---3--:R-:W-:Y:S01]  /*05b0*/  FMUL R16, R21, R18 ;  /* 0x0000001215107220 */ /* 0x008fe20000400000 */
[----:B------:R-:W-:Y:S02]  /*05c0*/  FSEL R21, R13, 1, P4 ;  /* 0x3f8000000d157808 */ /* 0x000fe40002000000 */
[----:B----4-:R-:W-:-:S03]  /*05d0*/  FSETP.GT.AND P3, PT, R12, 8.50705917302346158658e+37, PT ;  /* 0x7e8000000c00780b */ /* 0x010fc60003f64000 */
[----:B------:R-:W-:Y:S01]  /*05e0*/  @!P2 FMUL R21, R21, 16777216 ;  /* 0x4b8000001515a820 */ /* 0x000fe20000400000 */
[----:B------:R-:W-:-:S03]  /*05f0*/  FSETP.GEU.AND P5, PT, R12, 1.175494350822287508e-38, PT ;  /* 0x008000000c00780b */ /* 0x000fc60003fae000 */
[----:B0-----:R-:W-:Y:S01]  /*0600*/  FMUL R28, R28, R21 ;  /* 0x000000151c1c7220 */ /* 0x001fe20000400000 */
[----:B------:R-:W-:-:S05]  /*0610*/  FSEL R18, R13, 1, P3 ;  /* 0x3f8000000d127808 */ /* 0x000fca0001800000 */
[----:B------:R-:W-:Y:S01]  /*0620*/  @P3 FMUL R12, R12, 0.25 ;  /* 0x3e8000000c0c3820 */ /* 0x000fe20000400000 */
[----:B------:R-:W-:-:S03]  /*0630*/  P2R R26, PR, RZ, 0x2 ;  /* 0x00000002ff1a7803 */ /* 0x000fc60000000000 */
[----:B------:R-:W-:Y:S01]  /*0640*/  @!P5 FMUL R12, R12, 16777216 ;  /* 0x4b8000000c0cd820 */ /* 0x000fe20000400000 */
[----:B------:R-:W-:Y:S01]  /*0650*/  @!P5 FMUL R18, R18, 16777216 ;  /* 0x4b8000001212d820 */ /* 0x000fe20000400000 */
[----:B------:R-:W-:Y:S01]  /*0660*/  FMUL R16, R16, R9 ;  /* 0x0000000910107220 */ /* 0x000fe20000400000 */
[----:B------:R-:W-:Y:S01]  /*0670*/  FMUL R15, R15, R8 ;  /* 0x000000080f0f7220 */ /* 0x000fe20000400000 */
[----:B------:R-:W-:Y:S01]  /*0680*/  CS2R R8, SRZ ;  /* 0x0000000000087805 */ /* 0x000fe2000001ff00 */
[----:B--2---:R-:W-:Y:S01]  /*0690*/  FADD R4, R4, 0.0010000000474974513054 ;  /* 0x3a83126f04047421 */ /* 0x004fe20000000000 */
[----:B------:R-:W-:Y:S01]  /*06a0*/  FADD R5, R5, 0.0010000000474974513054 ;  /* 0x3a83126f05057421 */ /* 0x000fe20000000000 */
[----:B------:R-:W-:-:S04]  /*06b0*/  FADD R6, R6, 0.0010000000474974513054 ;  /* 0x3a83126f06067421 */ /* 0x000fc80000000000 */
[----:B------:R-:W0:Y:S01]  /*06c0*/  MUFU.SQRT R4, R4 ;  /* 0x0000000400047308 */ /* 0x000e220000002000 */
[----:B------:R-:W-:-:S07]  /*06d0*/  FADD R21, R7, 0.0010000000474974513054 ;  /* 0x3a83126f07157421 */ /* 0x000fce0000000000 */
[----:B------:R-:W1:Y:S08]  /*06e0*/  MUFU.SQRT R22, R5 ;  /* 0x0000000500167308 */ /* 0x000e700000002000 */
[----:B------:R-:W2:Y:S01]  /*06f0*/  MUFU.SQRT R29, R6 ;  /* 0x00000006001d7308 */ /* 0x000ea20000002000 */
[----:B0-----:R-:W-:-:S07]  /*0700*/  FSETP.GT.AND P3, PT, R4, 8.50705917302346158658e+37, PT ;  /* 0x7e8000000400780b */ /* 0x001fce0003f64000 */
[----:B------:R-:W0:Y:S01]  /*0710*/  MUFU.SQRT R20, R21 ;  /* 0x0000001500147308 */ /* 0x000e220000002000 */
[----:B-1----:R-:W-:Y:S02]  /*0720*/  FSETP.GT.AND P4, PT, R22, 8.50705917302346158658e+37, PT ;  /* 0x7e8000001600780b */ /* 0x002fe40003f84000 */
[----:B--2---:R-:W-:Y:S02]  /*0730*/  FSETP.GT.AND P6, PT, R29, 8.50705917302346158658e+37, PT ;  /* 0x7e8000001d00780b */ /* 0x004fe40003fc4000 */
[C---:B------:R-:W-:Y:S01]  /*0740*/  FSETP.GEU.AND P2, PT, R4.reuse, 1.175494350822287508e-38, PT ;  /* 0x008000000400780b */ /* 0x040fe20003f4e000 */
[----:B------:R-:W-:Y:S01]  /*0750*/  @P3 FMUL R4, R4, 0.25 ;  /* 0x3e80000004043820 */ /* 0x000fe20000400000 */
[----:B------:R-:W-:Y:S02]  /*0760*/  FSEL R23, R13, 1, P3 ;  /* 0x3f8000000d177808 */ /* 0x000fe40001800000 */
[----:B------:R-:W-:Y:S02]  /*0770*/  FSETP.GEU.AND P3, PT, R22, 1.175494350822287508e-38, PT ;  /* 0x008000001600780b */ /* 0x000fe40003f6e000 */
[----:B0-----:R-:W-:-:S03]  /*0780*/  FSETP.GT.AND P1, PT, R20, 8.50705917302346158658e+37, PT ;  /* 0x7e8000001400780b */ /* 0x001fc60003f24000 */
[----:B------:R-:W-:Y:S01]  /*0790*/  @P4 FMUL R22, R22, 0.25 ;  /* 0x3e80000016164820 */ /* 0x000fe20000400000 */
[----:B------:R-:W-:Y:S02]  /*07a0*/  FSEL R5, R13, 1, P4 ;  /* 0x3f8000000d057808 */ /* 0x000fe40002000000 */
[C---:B------:R-:W-:Y:S01]  /*07b0*/  FSETP.GEU.AND P4, PT, R29.reuse, 1.175494350822287508e-38, PT ;  /* 0x008000001d00780b */ /* 0x040fe20003f8e000 */
[----:B------:R-:W-:Y:S01]  /*07c0*/  @P6 FMUL R29, R29, 0.25 ;  /* 0x3e8000001d1d6820 */ /* 0x000fe20000400000 */
[C---:B------:R-:W-:Y:S02]  /*07d0*/  FSEL R6, R13.reuse, 1, P6 ;  /* 0x3f8000000d067808 */ /* 0x040fe40003000000 */
[----:B------:R-:W-:Y:S02]  /*07e0*/  FSEL R7, R13, 1, P1 ;  /* 0x3f8000000d077808 */ /* 0x000fe40000800000 */
[----:B------:R-:W0:Y:S01]  /*07f0*/  MUFU.RCP R13, R12 ;  /* 0x0000000c000d7308 */ /* 0x000e220000001000 */
[C---:B------:R-:W-:Y:S01]  /*0800*/  FSETP.GEU.AND P6, PT, R20.reuse, 1.175494350822287508e-38, PT ;  /* 0x008000001400780b */ /* 0x040fe20003fce000 */
[----:B------:R-:W-:Y:S01]  /*0810*/  @P1 FMUL R20, R20, 0.25 ;  /* 0x3e80000014141820 */ /* 0x000fe20000400000 */
[----:B------:R-:W-:Y:S01]  /*0820*/  @!P3 FMUL R22, R22, 16777216 ;  /* 0x4b8000001616b820 */ /* 0x000fe20000400000 */
[----:B------:R-:W-:-:S10]  /*0830*/  @!P2 FMUL R4, R4, 16777216 ;  /* 0x4b8000000404a820 */ /* 0x000fd40000400000 */
[----:B------:R-:W-:Y:S01]  /*0840*/  @!P6 FMUL R20, R20, 16777216 ;  /* 0x4b8000001414e820 */ /* 0x000fe20000400000 */
[----:B0-----:R-:W-:-:S03]  /*0850*/  FMUL R13, R13, R18 ;  /* 0x000000120d0d7220 */ /* 0x001fc60000400000 */
[----:B------:R0:W1:Y:S01]  /*0860*/  MUFU.RCP R18, R20 ;  /* 0x0000001400127308 */ /* 0x0000620000001000 */
[----:B------:R-:W-:Y:S01]  /*0870*/  FMUL R21, R13, R10 ;  /* 0x0000000a0d157220 */ /* 0x000fe20000400000 */
[----:B------:R-:W-:Y:S01]  /*0880*/  @!P4 FMUL R29, R29, 16777216 ;  /* 0x4b8000001d1dc820 */ /* 0x000fe20000400000 */
[----:B------:R-:W2:Y:S01]  /*0890*/  LDC.64 R12, c[0x0][0x228] ;  /* 0x00008a00ff0c7b82 */ /* 0x000ea20000000a00 */
[----:B0-----:R-:W-:-:S07]  /*08a0*/  FMUL R20, R28, R11 ;  /* 0x0000000b1c147220 */ /* 0x001fce0000400000 */
[----:B------:R-:W0:Y:S01]  /*08b0*/  LDC.64 R10, c[0x0][0x230] ;  /* 0x00008c00ff0a7b82 */ /* 0x000e220000000a00 */
[----:B------:R-:W-:Y:S08]  /*08c0*/  MUFU.RCP R22, R22 ;  /* 0x0000001600167308 */ /* 0x000ff00000001000 */
[----:B------:R-:W3:Y:S08]  /*08d0*/  MUFU.RCP R29, R29 ;  /* 0x0000001d001d7308 */ /* 0x000ef00000001000 */
[----:B------:R-:W4:Y:S01]  /*08e0*/  MUFU.RCP R4, R4 ;  /* 0x0000000400047308 */ /* 0x000f220000001000 */
[----:B------:R-:W-:Y:S01]  /*08f0*/  ISETP.NE.AND P1, PT, R26, RZ, PT ;  /* 0x000000ff1a00720c */ /* 0x000fe20003f25270 */
[----:B------:R-:W-:Y:S01]  /*0900*/  @!P6 FMUL R7, R7, 16777216 ;  /* 0x4b8000000707e820 */ /* 0x000fe20000400000 */
[----:B------:R-:W-:Y:S01]  /*0910*/  @!P4 FMUL R6, R6, 16777216 ;  /* 0x4b8000000606c820 */ /* 0x000fe20000400000 */
[----:B------:R-:W-:Y:S01]  /*0920*/  @!P3 FMUL R5, R5, 16777216 ;  /* 0x4b8000000505b820 */ /* 0x000fe20000400000 */
[----:B------:R-:W-:Y:S01]  /*0930*/  @!P2 FMUL R23, R23, 16777216 ;  /* 0x4b8000001717a820 */ /* 0x000fe20000400000 */
[----:B-1----:R-:W-:Y:S01]  /*0940*/  FMUL R18, R18, R7 ;  /* 0x0000000712127220 */ /* 0x002fe20000400000 */
[----:B---3--:R-:W-:Y:S01]  /*0950*/  FMUL R29, R29, R6 ;  /* 0x000000061d1d7220 */ /* 0x008fe20000400000 */
[----:B------:R-:W-:Y:S01]  /*0960*/  FMUL R26, R22, R5 ;  /* 0x00000005161a7220 */ /* 0x000fe20000400000 */
[----:B0-----:R-:W-:Y:S01]  /*0970*/  IMAD.WIDE R32, R27, 0x4, R10 ;  /* 0x000000041b207825 */ /* 0x001fe200078e020a */
[----:B------:R-:W-:-:S03]  /*0980*/  CS2R R6, SRZ ;  /* 0x0000000000067805 */ /* 0x000fc6000001ff00 */
[----:B------:R-:W-:Y:S01]  /*0990*/  IMAD.WIDE R30, R25, 0x4, R10 ;  /* 0x00000004191e7825 */ /* 0x000fe200078e020a */
[----:B------:R-:W-:-:S03]  /*09a0*/  CS2R R10, SRZ ;  /* 0x00000000000a7805 */ /* 0x000fc6000001ff00 */
[----:B----4-:R-:W-:Y:S01]  /*09b0*/  FMUL R23, R4, R23 ;  /* 0x0000001704177220 */ /* 0x010fe20000400000 */
[----:B------:R-:W-:Y:S01]  /*09c0*/  CS2R R4, SRZ ;  /* 0x0000000000047805 */ /* 0x000fe2000001ff00 */
[--C-:B--2---:R-:W-:Y:S01]  /*09d0*/  IMAD.WIDE R34, R27, 0x4, R12.reuse ;  /* 0x000000041b227825 */ /* 0x104fe200078e020c */
[----:B------:R-:W2:Y:S04]  /*09e0*/  @!P1 LDG.E.EL.128 R8, desc[UR6][R32.64] ;  /* 0x0000000620089981 */ /* 0x000ea8000c2e1d00 */
[----:B------:R-:W2:Y:S01]  /*09f0*/  @!P1 LDG.E.EL.128 R4, desc[UR6][R34.64] ;  /* 0x0000000622049981 */ /* 0x000ea2000c2e1d00 */
[----:B------:R-:W-:Y:S01]  /*0a00*/  FMUL R22, R18, R19 ;  /* 0x0000001312167220 */ /* 0x000fe20000400000 */
[----:B------:R-:W-:Y:S01]  /*0a10*/  FMUL R29, R29, R14 ;  /* 0x0000000e1d1d7220 */ /* 0x000fe20000400000 */
[----:B------:R-:W-:Y:S01]  /*0a20*/  IMAD.WIDE R18, R25, 0x4, R12 ;  /* 0x0000000419127825 */ /* 0x000fe200078e020c */
[----:B------:R-:W-:-:S03]  /*0a30*/  CS2R R12, SRZ ;  /* 0x00000000000c7805 */ /* 0x000fc6000001ff00 */
[----:B------:R-:W-:Y:S01]  /*0a40*/  FMUL R26, R26, R17 ;  /* 0x000000111a1a7220 */ /* 0x000fe20000400000 */
[----:B------:R-:W0:Y:S01]  /*0a50*/  S2UR UR5, SR_CgaCtaId ;  /* 0x00000000000579c3 */ /* 0x000e220000008800 */
[----:B------:R-:W-:Y:S01]  /*0a60*/  FMUL R23, R23, R24 ;  /* 0x0000001817177220 */ /* 0x000fe20000400000 */
[----:B------:R-:W-:Y:S01]  /*0a70*/  UMOV UR4, 0x400 ;  /* 0x0000040000047882 */ /* 0x000fe20000000000 */
[----:B------:R-:W-:Y:S01]  /*0a80*/  ISETP.GE.AND P6, PT, R0, 0x384, PT ;  /* 0x000003840000780c */ /* 0x000fe20003fc6270 */
[----:B--2---:R-:W-:Y:S01]  /*0a90*/  FFMA R4, R15, R4, R8 ;  /* 0x000000040f047223 */ /* 0x004fe20000000008 */
[----:B------:R-:W-:Y:S01]  /*0aa0*/  CS2R R14, SRZ ;  /* 0x00000000000e7805 */ /* 0x000fe2000001ff00 */
[----:B------:R-:W-:Y:S01]  /*0ab0*/  FFMA R5, R16, R5, R9 ;  /* 0x0000000510057223 */ /* 0x000fe20000000009 */
[----:B------:R-:W-:-:S04]  /*0ac0*/  CS2R R16, SRZ ;  /* 0x0000000000107805 */ /* 0x000fc8000001ff00 */
[----:B------:R1:W2:Y:S02]  /*0ad0*/  @!P0 LDG.E.EL.128 R12, desc[UR6][R18.64] ;  /* 0x00000006120c8981 */ /* 0x0002a4000c2e1d00 */
[----:B-1----:R-:W-:-:S06]  /*0ae0*/  CS2R R18, SRZ ;  /* 0x0000000000127805 */ /* 0x002fcc000001ff00 */
[----:B------:R1:W2:Y:S01]  /*0af0*/  @!P0 LDG.E.EL.128 R16, desc[UR6][R30.64] ;  /* 0x000000061e108981 */ /* 0x0002a2000c2e1d00 */
[----:B------:R-:W-:Y:S01]  /*0b00*/  LOP3.LUT R8, R3, 0x7f, R2, 0xf8, !PT ;  /* 0x0000007f03087812 */ /* 0x000fe200078ef802 */
[----:B------:R-:W-:Y:S02]  /*0b10*/  FFMA R10, R21, R6, R10 ;  /* 0x00000006150a7223 */ /* 0x000fe4000000000a */
[----:B------:R-:W3:Y:S02]  /*0b20*/  S2R R6, SR_TID.X ;  /* 0x0000000000067919 */ /* 0x000ee40000002100 */
[----:B------:R-:W-:-:S05]  /*0b30*/  IMAD.HI R9, R8, 0x2aaaaaab, RZ ;  /* 0x2aaaaaab08097827 */ /* 0x000fca00078e02ff */
[----:B------:R-:W-:-:S04]  /*0b40*/  SHF.R.U32.HI R28, RZ, 0x1f, R9 ;  /* 0x0000001fff1c7819 */ /* 0x000fc80000011609 */
[----:B------:R-:W-:Y:S01]  /*0b50*/  LEA.HI.SX32 R9, R9, R28, 0x1a ;  /* 0x0000001c09097211 */ /* 0x000fe200078fd2ff */
[----:B------:R-:W-:Y:S01]  /*0b60*/  FFMA R11, R20, R7, R11 ;  /* 0x00000007140b7223 */ /* 0x000fe2000000000b */
[----:B------:R-:W-:-:S03]  /*0b70*/  LOP3.LUT R20, R2, 0x7f, RZ, 0xc0, !PT ;  /* 0x0000007f02147812 */ /* 0x000fc600078ec0ff */
[----:B------:R-:W-:-:S04]  /*0b80*/  IMAD R7, R9, -0x180, R8 ;  /* 0xfffffe8009077824 */ /* 0x000fc800078e0208 */
[----:B------:R-:W-:Y:S01]  /*0b90*/  IMAD R2, R7, 0x384, R0 ;  /* 0x0000038407027824 */ /* 0x000fe200078e0200 */
[----:B------:R-:W-:-:S03]  /*0ba0*/  LOP3.LUT R7, R3, 0x80, R20, 0xfe, !PT ;  /* 0x0000008003077812 */ /* 0x000fc600078efe14 */
[----:B------:R-:W-:Y:S02]  /*0bb0*/  IMAD R2, R9, 0xef100, R2 ;  /* 0x000ef10009027824 */ /* 0x000fe400078e0202 */
[----:B------:R-:W-:Y:S01]  /*0bc0*/  IMAD.HI R9, R7, 0x2aaaaaab, RZ ;  /* 0x2aaaaaab07097827 */ /* 0x000fe200078e02ff */
[----:B------:R-:W-:-:S04]  /*0bd0*/  FSETP.GEU.AND P1, PT, R4, RZ, PT ;  /* 0x000000ff0400720b */ /* 0x000fc80003f2e000 */
[----:B------:R-:W-:Y:S02]  /*0be0*/  SHF.R.U32.HI R24, RZ, 0x1f, R9 ;  /* 0x0000001fff187819 */ /* 0x000fe40000011609 */
[----:B-1----:R-:W-:Y:S02]  /*0bf0*/  FSEL R30, R4, RZ, P1 ;  /* 0x000000ff041e7208 */ /* 0x002fe40000800000 */
[----:B------:R-:W-:Y:S02]  /*0c00*/  LEA.HI.SX32 R24, R9, R24, 0x1a ;  /* 0x0000001809187211 */ /* 0x000fe400078fd2ff */
[----:B---3--:R-:W-:Y:S02]  /*0c10*/  SHF.L.U32 R9, R6, 0x2, RZ ;  /* 0x0000000206097819 */ /* 0x008fe400000006ff */
[----:B------:R-:W-:Y:S01]  /*0c20*/  FSETP.GEU.AND P1, PT, R5, RZ, PT ;  /* 0x000000ff0500720b */ /* 0x000fe20003f2e000 */
[----:B0-----:R-:W-:Y:S01]  /*0c30*/  UPRMT UR4, UR5, 0x654, UR4 ;  /* 0x0000065405047896 */ /* 0x001fe20008000004 */
[----:B------:R-:W-:-:S02]  /*0c40*/  LOP3.LUT R21, R9, 0x1fc, RZ, 0xc0, !PT ;  /* 0x000001fc09157812 */ /* 0x000fc400078ec0ff */
[----:B------:R-:W-:Y:S02]  /*0c50*/  FSEL R32, R5, RZ, P1 ;  /* 0x000000ff05207208 */ /* 0x000fe40000800000 */
[----:B------:R-:W-:Y:S01]  /*0c60*/  FSETP.GEU.AND P1, PT, R10, RZ, PT ;  /* 0x000000ff0a00720b */ /* 0x000fe20003f2e000 */
[----:B------:R-:W-:Y:S01]  /*0c70*/  IMAD R9, R24, -0x180, R7 ;  /* 0xfffffe8018097824 */ /* 0x000fe200078e0207 */
[----:B------:R-:W-:Y:S02]  /*0c80*/  ISETP.LT.AND P0, PT, R7, 0x600, !P6 ;  /* 0x000006000700780c */ /* 0x000fe40007701270 */
[----:B------:R-:W-:Y:S02]  /*0c90*/  LEA R7, R21, UR4, 0x3 ;  /* 0x0000000415077c11 */ /* 0x000fe4000f8e18ff */
[----:B------:R-:W-:Y:S02]  /*0ca0*/  FSEL R10, R10, RZ, P1 ;  /* 0x000000ff0a0a7208 */ /* 0x000fe40000800000 */
[C---:B------:R-:W-:Y:S01]  /*0cb0*/  FSETP.GEU.AND P1, PT, R11.reuse, RZ, PT ;  /* 0x000000ff0b00720b */ /* 0x040fe20003f2e000 */
[----:B------:R0:W-:Y:S04]  /*0cc0*/  STS [R7], R30 ;  /* 0x0000001e07007388 */ /* 0x0001e80000000800 */
[----:B------:R-:W-:Y:S01]  /*0cd0*/  STS [R7+0x8], R32 ;  /* 0x0000082007007388 */ /* 0x000fe20000000800 */
[----:B0-----:R-:W-:-:S03]  /*0ce0*/  FSEL R30, R11, RZ, P1 ;  /* 0x000000ff0b1e7208 */ /* 0x001fc60000800000 */
[----:B------:R0:W-:Y:S04]  /*0cf0*/  STS [R7+0x10], R10 ;  /* 0x0000100a07007388 */ /* 0x0001e80000000800 */
[----:B------:R1:W-:Y:S01]  /*0d00*/  STS [R7+0x18], R30 ;  /* 0x0000181e07007388 */ /* 0x0003e20000000800 */
[----:B------:R-:W-:Y:S01]  /*0d10*/  LOP3.LUT R5, R3, 0x100, R20, 0xfe, !PT ;  /* 0x0000010003057812 */ /* 0x000fe200078efe14 */
[----:B------:R-:W-:Y:S01]  /*0d20*/  IMAD R9, R9, 0x384, R0 ;  /* 0x0000038409097824 */ /* 0x000fe200078e0200 */
[----:B------:R-:W-:-:S03]  /*0d30*/  LOP3.LUT R3, R3, 0x180, R20, 0xfe, !PT ;  /* 0x0000018003037812 */ /* 0x000fc600078efe14 */
[----:B------:R-:W-:Y:S02]  /*0d40*/  IMAD R4, R24, 0xef100, R9 ;  /* 0x000ef10018047824 */ /* 0x000fe400078e0209 */
[----:B------:R-:W-:Y:S01]  /*0d50*/  IMAD.HI R24, R3, 0x2aaaaaab, RZ ;  /* 0x2aaaaaab03187827 */ /* 0x000fe200078e02ff */
[----:B------:R-:W-:Y:S02]  /*0d60*/  LOP3.LUT R6, R6, 0x7f, RZ, 0xc0, !PT ;  /* 0x0000007f06067812 */ /* 0x000fe400078ec0ff */
[----:B------:R-:W-:Y:S02]  /*0d70*/  LOP3.LUT R25, R20, 0x100, RZ, 0xfc, !PT ;  /* 0x0000010014197812 */ /* 0x000fe400078efcff */
[----:B------:R-:W-:Y:S02]  /*0d80*/  SHF.R.U32.HI R9, RZ, 0x1f, R24 ;  /* 0x0000001fff097819 */ /* 0x000fe40000011618 */
[----:B------:R-:W-:Y:S02]  /*0d90*/  LOP3.LUT R6, R6, 0x180, RZ, 0xfc, !PT ;  /* 0x0000018006067812 */ /* 0x000fe400078efcff */
[----:B------:R-:W-:-:S02]  /*0da0*/  LEA.HI.SX32 R24, R24, R9, 0x1a ;  /* 0x0000000918187211 */ /* 0x000fc400078fd2ff */
[----:B------:R-:W-:Y:S02]  /*0db0*/  LEA R25, R25, UR4, 0x3 ;  /* 0x0000000419197c11 */ /* 0x000fe4000f8e18ff */
[----:B------:R-:W-:Y:S01]  /*0dc0*/  LEA R9, R6, UR4, 0x3 ;  /* 0x0000000406097c11 */ /* 0x000fe2000f8e18ff */
[----:B------:R-:W-:-:S05]  /*0dd0*/  IMAD.HI R28, R5, 0x2aaaaaab, RZ ;  /* 0x2aaaaaab051c7827 */ /* 0x000fca00078e02ff */
[----:B------:R-:W-:-:S04]  /*0de0*/  SHF.R.U32.HI R11, RZ, 0x1f, R28 ;  /* 0x0000001fff0b7819 */ /* 0x000fc8000001161c */
[----:B------:R-:W-:Y:S02]  /*0df0*/  LEA.HI.SX32 R28, R28, R11, 0x1a ;  /* 0x0000000b1c1c7211 */ /* 0x000fe400078fd2ff */
[----:B0-----:R-:W0:Y:S08]  /*0e00*/  LDC.64 R10, c[0x0][0x238] ;  /* 0x00008e00ff0a7b82 */ /* 0x001e300000000a00 */
[----:B------:R-:W-:Y:S01]  /*0e10*/  BAR.SYNC.DEFER_BLOCKING 0x0 ;  /* 0x0000000000007b1d */ /* 0x000fe20000010000 */
[----:B--2---:R-:W-:Y:S01]  /*0e20*/  FFMA R12, R23, R12, R16 ;  /* 0x0000000c170c7223 */ /* 0x004fe20000000010 */
[----:B------:R-:W-:Y:S01]  /*0e30*/  FFMA R13, R26, R13, R17 ;  /* 0x0000000d1a0d7223 */ /* 0x000fe20000000011 */
[----:B------:R-:W-:Y:S01]  /*0e40*/  FFMA R14, R29, R14, R18 ;  /* 0x0000000e1d0e7223 */ /* 0x000fe20000000012 */
[----:B------:R-:W-:Y:S01]  /*0e50*/  FFMA R19, R22, R15, R19 ;  /* 0x0000000f16137223 */ /* 0x000fe20000000013 */
[----:B------:R-:W-:-:S02]  /*0e60*/  LOP3.LUT R15, R20, 0x80, RZ, 0xfc, !PT ;  /* 0x00000080140f7812 */ /* 0x000fc400078efcff */
[----:B------:R-:W-:Y:S02]  /*0e70*/  LEA R16, R20, UR4, 0x3 ;  /* 0x0000000414107c11 */ /* 0x000fe4000f8e18ff */
[----:B------:R-:W-:Y:S02]  /*0e80*/  LEA R15, R15, UR4, 0x3 ;  /* 0x000000040f0f7c11 */ /* 0x000fe4000f8e18ff */
[----:B------:R-:W-:Y:S01]  /*0e90*/  FSETP.GEU.AND P2, PT, R14, RZ, PT ;  /* 0x000000ff0e00720b */ /* 0x000fe20003f4e000 */
[----:B------:R-:W2:Y:S01]  /*0ea0*/  LDS R17, [R16] ;  /* 0x0000000010117984 */ /* 0x000ea20000000800 */
[----:B------:R-:W-:Y:S02]  /*0eb0*/  FSETP.GEU.AND P3, PT, R13, RZ, PT ;  /* 0x000000ff0d00720b */ /* 0x000fe40003f6e000 */
[----:B------:R-:W-:Y:S02]  /*0ec0*/  FSETP.GEU.AND P4, PT, R12, RZ, PT ;  /* 0x000000ff0c00720b */ /* 0x000fe40003f8e000 */
[----:B-1----:R-:W-:-:S02]  /*0ed0*/  FSEL R30, R14, RZ, P2 ;  /* 0x000000ff0e1e7208 */ /* 0x002fc40001000000 */
[----:B------:R-:W-:Y:S01]  /*0ee0*/  FSEL R26, R13, RZ, P3 ;  /* 0x000000ff0d1a7208 */ /* 0x000fe20001800000 */
[----:B------:R-:W1:Y:S01]  /*0ef0*/  LDS R14, [R15] ;  /* 0x000000000f0e7984 */ /* 0x000e620000000800 */
[----:B------:R-:W-:-:S03]  /*0f00*/  FSEL R6, R12, RZ, P4 ;  /* 0x000000ff0c067208 */ /* 0x000fc60002000000 */
[----:B------:R-:W3:Y:S04]  /*0f10*/  LDS R13, [R25] ;  /* 0x00000000190d7984 */ /* 0x000ee80000000800 */
[----:B------:R-:W4:Y:S01]  /*0f20*/  LDS R12, [R9] ;  /* 0x00000000090c7984 */ /* 0x000f220000000800 */
[----:B------:R-:W-:Y:S01]  /*0f30*/  BAR.SYNC.DEFER_BLOCKING 0x0 ;  /* 0x0000000000007b1d */ /* 0x000fe20000010000 */
[----:B------:R-:W-:-:S04]  /*0f40*/  FSETP.GEU.AND P1, PT, R19, RZ, PT ;  /* 0x000000ff1300720b */ /* 0x000fc80003f2e000 */
[----:B------:R-:W-:Y:S02]  /*0f50*/  FSEL R32, R19, RZ, P1 ;  /* 0x000000ff13207208 */ /* 0x000fe40000800000 */
[----:B------:R-:W-:Y:S01]  /*0f60*/  LOP3.LUT R18, R8, 0x300, RZ, 0xfc, !PT ;  /* 0x0000030008127812 */ /* 0x000fe200078efcff */
[----:B------:R5:W-:Y:S04]  /*0f70*/  STS [R7], R6 ;  /* 0x0000000607007388 */ /* 0x000be80000000800 */
[----:B------:R-:W-:Y:S04]  /*0f80*/  STS [R7+0x8], R26 ;  /* 0x0000081a07007388 */ /* 0x000fe80000000800 */
[----:B------:R-:W-:Y:S04]  /*0f90*/  STS [R7+0x10], R30 ;  /* 0x0000101e07007388 */ /* 0x000fe80000000800 */
[----:B------:R0:W-:Y:S01]  /*0fa0*/  STS [R7+0x18], R32 ;  /* 0x0000182007007388 */ /* 0x0001e20000000800 */
[----:B------:R-:W-:Y:S01]  /*0fb0*/  BAR.SYNC.DEFER_BLOCKING 0x0 ;  /* 0x0000000000007b1d */ /* 0x000fe20000010000 */
[----:B------:R-:W-:Y:S01]  /*0fc0*/  ISETP.LT.AND P1, PT, R5, 0x600, !P6 ;  /* 0x000006000500780c */ /* 0x000fe20007721270 */
[----:B------:R-:W-:-:S02]  /*0fd0*/  IMAD R5, R28, -0x180, R5 ;  /* 0xfffffe801c057824 */ /* 0x000fc400078e0205 */
[----:B------:R-:W-:Y:S01]  /*0fe0*/  IMAD.HI R23, R18, 0x2aaaaaab, RZ ;  /* 0x2aaaaaab12177827 */ /* 0x000fe200078e02ff */
[----:B------:R-:W-:-:S03]  /*0ff0*/  ISETP.LT.AND P2, PT, R8, 0x600, !P6 ;  /* 0x000006000800780c */ /* 0x000fc60007741270 */
[----:B------:R-:W-:Y:S01]  /*1000*/  IMAD R21, R5, 0x384, R0 ;  /* 0x0000038405157824 */ /* 0x000fe200078e0200 */
[----:B-----5:R-:W-:Y:S02]  /*1010*/  SHF.R.U32.HI R6, RZ, 0x1f, R23 ;  /* 0x0000001fff067819 */ /* 0x020fe40000011617 */
[C---:B------:R-:W-:Y:S02]  /*1020*/  LOP3.LUT R19, R8.reuse, 0x280, RZ, 0xfc, !PT ;  /* 0x0000028008137812 */ /* 0x040fe400078efcff */
[----:B------:R-:W-:Y:S02]  /*1030*/  LOP3.LUT R20, R8, 0x200, RZ, 0xfc, !PT ;  /* 0x0000020008147812 */ /* 0x000fe400078efcff */
[----:B------:R-:W-:Y:S01]  /*1040*/  LEA.HI.SX32 R23, R23, R6, 0x1a ;  /* 0x0000000617177211 */ /* 0x000fe200078fd2ff */
[----:B0-----:R-:W-:Y:S01]  /*1050*/  IMAD.WIDE R6, R2, 0x4, R10 ;  /* 0x0000000402067825 */ /* 0x001fe200078e020a */
[----:B------:R-:W0:Y:S04]  /*1060*/  LDS R16, [R16] ;  /* 0x0000000010107984 */ /* 0x000e280000000800 */
[----:B------:R-:W5:Y:S04]  /*1070*/  LDS R15, [R15] ;  /* 0x000000000f0f7984 */ /* 0x000f680000000800 */
[----:B------:R1:W0:Y:S01]  /*1080*/  LDS R5, [R25] ;  /* 0x0000000019057984 */ /* 0x0002220000000800 */
[----:B------:R-:W-:-:S04]  /*1090*/  IMAD.HI R22, R19, 0x2aaaaaab, RZ ;  /* 0x2aaaaaab13167827 */ /* 0x000fc800078e02ff */
[----:B------:R-:W-:Y:S01]  /*10a0*/  IMAD.HI R26, R20, 0x2aaaaaab, RZ ;  /* 0x2aaaaaab141a7827 */ /* 0x000fe200078e02ff */
[----:B--2---:R2:W-:Y:S01]  /*10b0*/  @P2 STG.E desc[UR6][R6.64], R17 ;  /* 0x0000001106002986 */ /* 0x0045e2000c101906 */
[----:B------:R-:W-:Y:S02]  /*10c0*/  SHF.R.U32.HI R27, RZ, 0x1f, R22 ;  /* 0x0000001fff1b7819 */ /* 0x000fe40000011616 */
[----:B------:R-:W-:Y:S01]  /*10d0*/  ISETP.LT.AND P2, PT, R3, 0x600, !P6 ;  /* 0x000006000300780c */ /* 0x000fe20007741270 */
[----:B------:R-:W-:Y:S01]  /*10e0*/  IMAD R3, R24, -0x180, R3 ;  /* 0xfffffe8018037824 */ /* 0x000fe200078e0203 */
[----:B------:R-:W-:Y:S02]  /*10f0*/  SHF.R.U32.HI R29, RZ, 0x1f, R26 ;  /* 0x0000001fff1d7819 */ /* 0x000fe4000001161a */
[----:B------:R-:W-:Y:S01]  /*1100*/  LEA.HI.SX32 R22, R22, R27, 0x1a ;  /* 0x0000001b16167211 */ /* 0x000fe200078fd2ff */
[----:B------:R-:W-:Y:S01]  /*1110*/  IMAD R31, R3, 0x384, R0 ;  /* 0x00000384031f7824 */ /* 0x000fe200078e0200 */
[----:B------:R-:W-:Y:S01]  /*1120*/  LEA.HI.SX32 R27, R26, R29, 0x1a ;  /* 0x0000001d1a1b7211 */ /* 0x000fe200078fd2ff */
[----:B------:R-:W-:Y:S01]  /*1130*/  IMAD R3, R23, -0x180, R18 ;  /* 0xfffffe8017037824 */ /* 0x000fe200078e0212 */
[----:B------:R-:W-:Y:S01]  /*1140*/  ISETP.LT.AND P3, PT, R18, 0x600, !P6 ;  /* 0x000006001200780c */ /* 0x000fe20007761270 */
[----:B-1----:R-:W-:-:S02]  /*1150*/  IMAD R25, R22, -0x180, R19 ;  /* 0xfffffe8016197824 */ /* 0x002fc400078e0213 */
[----:B------:R-:W-:Y:S02]  /*1160*/  IMAD R29, R27, -0x180, R20 ;  /* 0xfffffe801b1d7824 */ /* 0x000fe400078e0214 */
[----:B------:R-:W-:Y:S02]  /*1170*/  IMAD R18, R3, 0x384, R0 ;  /* 0x0000038403127824 */ /* 0x000fe400078e0200 */
[----:B------:R-:W-:Y:S01]  /*1180*/  IMAD.WIDE R2, R4, 0x4, R10 ;  /* 0x0000000404027825 */ /* 0x000fe200078e020a */
[----:B------:R-:W-:Y:S02]  /*1190*/  LOP3.LUT R8, R8, 0x380, RZ, 0xfc, !PT ;  /* 0x0000038008087812 */ /* 0x000fe400078efcff */
[----:B------:R-:W-:Y:S01]  /*11a0*/  ISETP.LT.AND P5, PT, R20, 0x600, !P6 ;  /* 0x000006001400780c */ /* 0x000fe200077a1270 */
[--C-:B--2---:R-:W-:Y:S01]  /*11b0*/  IMAD R6, R29, 0x384, R0.reuse ;  /* 0x000003841d067824 */ /* 0x104fe200078e0200 */
[----:B------:R-:W-:Y:S01]  /*11c0*/  ISETP.LT.AND P4, PT, R19, 0x600, !P6 ;  /* 0x000006001300780c */ /* 0x000fe20007781270 */
[----:B------:R-:W-:Y:S01]  /*11d0*/  IMAD R25, R25, 0x384, R0 ;  /* 0x0000038419197824 */ /* 0x000fe200078e0200 */
[----:B------:R1:W-:Y:S01]  /*11e0*/  @P0 STG.E desc[UR6][R2.64], R14 ;  /* 0x0000000e02000986 */ /* 0x0003e2000c101906 */
[----:B------:R-:W-:Y:S01]  /*11f0*/  IMAD R21, R28, 0xef100, R21 ;  /* 0x000ef1001c157824 */ /* 0x000fe200078e0215 */
[----:B------:R-:W-:Y:S01]  /*1200*/  ISETP.LT.AND P0, PT, R8, 0x600, !P6 ;  /* 0x000006000800780c */ /* 0x000fe20007701270 */
[----:B------:R-:W-:-:S02]  /*1210*/  IMAD R19, R24, 0xef100, R31 ;  /* 0x000ef10018137824 */ /* 0x000fc400078e021f */
[----:B------:R-:W-:Y:S02]  /*1220*/  IMAD R27, R27, 0xef100, R6 ;  /* 0x000ef1001b1b7824 */ /* 0x000fe400078e0206 */
[----:B------:R-:W-:Y:S02]  /*1230*/  IMAD R25, R22, 0xef100, R25 ;  /* 0x000ef10016197824 */ /* 0x000fe400078e0219 */
[----:B------:R-:W-:Y:S02]  /*1240*/  IMAD R17, R23, 0xef100, R18 ;  /* 0x000ef10017117824 */ /* 0x000fe400078e0212 */
[----:B------:R-:W-:-:S04]  /*1250*/  IMAD.WIDE R6, R21, 0x4, R10 ;  /* 0x0000000415067825 */ /* 0x000fc800078e020a */
[--C-:B------:R-:W-:Y:S01]  /*1260*/  IMAD.WIDE R22, R19, 0x4, R10.reuse ;  /* 0x0000000413167825 */ /* 0x100fe200078e020a */
[----:B---3--:R1:W-:Y:S03]  /*1270*/  @P1 STG.E desc[UR6][R6.64], R13 ;  /* 0x0000000d06001986 */ /* 0x0083e6000c101906 */
[--C-:B------:R-:W-:Y:S01]  /*1280*/  IMAD.WIDE R20, R27, 0x4, R10.reuse ;  /* 0x000000041b147825 */ /* 0x100fe200078e020a */
[----:B----4-:R1:W-:Y:S03]  /*1290*/  @P2 STG.E desc[UR6][R22.64], R12 ;  /* 0x0000000c16002986 */ /* 0x0103e6000c101906 */
[--C-:B------:R-:W-:Y:S01]  /*12a0*/  IMAD.WIDE R18, R25, 0x4, R10.reuse ;  /* 0x0000000419127825 */ /* 0x100fe200078e020a */
[----:B0-----:R1:W-:Y:S03]  /*12b0*/  @P5 STG.E desc[UR6][R20.64], R16 ;  /* 0x0000001014005986 */ /* 0x0013e6000c101906 */
[----:B------:R-:W-:Y:S01]  /*12c0*/  IMAD.WIDE R24, R17, 0x4, R10 ;  /* 0x0000000411187825 */ /* 0x000fe200078e020a */
[----:B-----5:R1:W-:Y:S04]  /*12d0*/  @P4 STG.E desc[UR6][R18.64], R15 ;  /* 0x0000000f12004986 */ /* 0x0203e8000c101906 */
[----:B------:R1:W-:Y:S01]  /*12e0*/  @P3 STG.E desc[UR6][R24.64], R5 ;  /* 0x0000000518003986 */ /* 0x0003e2000c101906 */
[----:B------:R-:W-:Y:S05]  /*12f0*/  @!P0 EXIT ;  /* 0x000000000000894d */ /* 0x000fea0003800000 */
[----:B------:R-:W0:Y:S01]  /*1300*/  LDS R9, [R9] ;  /* 0x0000000009097984 */ /* 0x000e220000000800 */
[----:B-1----:R-:W-:-:S05]  /*1310*/  IMAD.HI R2, R8, 0x2aaaaaab, RZ ;  /* 0x2aaaaaab08027827 */ /* 0x002fca00078e02ff */
[----:B------:R-:W-:-:S04]  /*1320*/  SHF.R.U32.HI R3, RZ, 0x1f, R2 ;  /* 0x0000001fff037819 */ /* 0x000fc80000011602 */
[----:B------:R-:W-:-:S05]  /*1330*/  LEA.HI.SX32 R3, R2, R3, 0x1a ;  /* 0x0000000302037211 */ /* 0x000fca00078fd2ff */
[----:B------:R-:W-:-:S04]  /*1340*/  IMAD R5, R3, -0x180, R8 ;  /* 0xfffffe8003057824 */ /* 0x000fc800078e0208 */
[----:B------:R-:W-:-:S04]  /*1350*/  IMAD R0, R5, 0x384, R0 ;  /* 0x0000038405007824 */ /* 0x000fc800078e0200 */
[----:B------:R-:W-:-:S04]  /*1360*/  IMAD R3, R3, 0xef100, R0 ;  /* 0x000ef10003037824 */ /* 0x000fc800078e0200 */
[----:B------:R-:W-:-:S05]  /*1370*/  IMAD.WIDE R10, R3, 0x4, R10 ;  /* 0x00000004030a7825 */ /* 0x000fca00078e020a */
[----:B0-----:R-:W-:Y:S01]  /*1380*/  STG.E desc[UR6][R10.64], R9 ;  /* 0x000000090a007986 */ /* 0x001fe2000c101906 */
[----:B------:R-:W-:Y:S05]  /*1390*/  EXIT ;  /* 0x000000000000794d */ /* 0x000fea0003800000 */
.L_x_0:
[----:B------:R-:W-:-:S00]  /*13a0*/  BRA `(.L_x_0) ;  /* 0xfffffffc00fc7947 */ /* 0x000fc0000383ffff */
[----:B------:R-:W-:-:S00]  /*13b0*/  NOP ;  /* 0x0000000000007918 */ /* 0x000fc00000000000 */
        /* <DEDUP_REMOVED lines=12> */
.L_x_1:


//--------------------- .nv.global.init           --------------------------
	.section	.nv.global.init,"aw",@progbits
.nv.global.init:
	.type		_$_str,@object
	.size		_$_str,(_$_str_$_2 - _$_str)
_$_str:
        /*0000*/ 	.byte	0x5f, 0x5f, 0x43, 0x55, 0x44, 0x41, 0x5f, 0x46, 0x54, 0x5a, 0x00
	.type		_$_str_$_2,@object
	.size		_$_str_$_2,(.L_1 - _$_str_$_2)
_$_str_$_2:
        /*000b*/ 	.byte	0x5f, 0x5f, 0x43, 0x55, 0x44, 0x41, 0x5f, 0x50, 0x52, 0x45, 0x43, 0x5f, 0x53, 0x51, 0x52, 0x54
        /*001b*/ 	.byte	0x00
.L_1:


//--------------------- .nv.shared.triton_poi_fused__native_batch_norm_legit_no_training_relu_36 --------------------------
	.section	.nv.shared.triton_poi_fused__native_batch_norm_legit_no_training_relu_36,"aw",@nobits
	.sectionflags	@""
	.align	16
	.zero		1024


//--------------------- .nv.constant0.triton_poi_fused__native_batch_norm_legit_no_training_relu_36 --------------------------
	.section	.nv.constant0.triton_poi_fused__native_batch_norm_legit_no_training_relu_36,"a",@progbits
	.sectionflags	@""
	.align	4
.nv.constant0.triton_poi_fused__native_batch_norm_legit_no_training_relu_36:
	.zero		584
